//
// Generated by NVIDIA NVVM Compiler
//
// Compiler Build ID: CL-36424714
// Cuda compilation tools, release 13.0, V13.0.88
// Based on NVVM 20.0.0
//

.version 9.0
.target sm_100
.address_size 64

	// .globl	_Z4GEMMPfS_S_ii

.visible .entry _Z4GEMMPfS_S_ii(
	.param .u64 .ptr .align 1 _Z4GEMMPfS_S_ii_param_0,
	.param .u64 .ptr .align 1 _Z4GEMMPfS_S_ii_param_1,
	.param .u64 .ptr .align 1 _Z4GEMMPfS_S_ii_param_2,
	.param .u32 _Z4GEMMPfS_S_ii_param_3,
	.param .u32 _Z4GEMMPfS_S_ii_param_4
)
{
	.reg .pred 	%p<3>;
	.reg .b32 	%r<15>;
	.reg .b32 	%f<82>;
	.reg .b64 	%rd<17>;

	ld.param.u64 	%rd7, [_Z4GEMMPfS_S_ii_param_1];
	ld.param.u32 	%r7, [_Z4GEMMPfS_S_ii_param_3];
	ld.param.u32 	%r8, [_Z4GEMMPfS_S_ii_param_4];
	mov.u32 	%r9, %tid.x;
	mov.u32 	%r10, %ctaid.x;
	mov.u32 	%r11, %ntid.x;
	mad.lo.s32 	%r12, %r10, %r11, %r9;
	shl.b32 	%r13, %r12, 4;
	setp.lt.s32 	%p1, %r8, 1;
	@%p1 bra 	$L__BB0_3;
	ld.param.u64 	%rd15, [_Z4GEMMPfS_S_ii_param_2];
	ld.param.u64 	%rd14, [_Z4GEMMPfS_S_ii_param_0];
	cvta.to.global.u64 	%rd9, %rd15;
	mul.wide.s32 	%rd10, %r13, 4;
	add.s64 	%rd1, %rd9, %rd10;
	ld.global.f32 	%f81, [%rd1];
	ld.global.f32 	%f80, [%rd1+4];
	ld.global.f32 	%f79, [%rd1+8];
	ld.global.f32 	%f78, [%rd1+12];
	ld.global.f32 	%f77, [%rd1+16];
	ld.global.f32 	%f76, [%rd1+20];
	ld.global.f32 	%f75, [%rd1+24];
	ld.global.f32 	%f74, [%rd1+28];
	ld.global.f32 	%f73, [%rd1+32];
	ld.global.f32 	%f72, [%rd1+36];
	ld.global.f32 	%f71, [%rd1+40];
	ld.global.f32 	%f70, [%rd1+44];
	ld.global.f32 	%f69, [%rd1+48];
	ld.global.f32 	%f68, [%rd1+52];
	ld.global.f32 	%f67, [%rd1+56];
	ld.global.f32 	%f66, [%rd1+60];
	neg.s32 	%r14, %r8;
	cvta.to.global.u64 	%rd11, %rd14;
	add.s64 	%rd2, %rd11, 32;
	cvta.to.global.u64 	%rd16, %rd7;
$L__BB0_2:
	mul.wide.s32 	%rd12, %r13, 4;
	add.s64 	%rd13, %rd2, %rd12;
	ld.global.f32 	%f49, [%rd16];
	ld.global.f32 	%f50, [%rd13+-32];
	fma.rn.f32 	%f81, %f49, %f50, %f81;
	st.global.f32 	[%rd1], %f81;
	ld.global.f32 	%f51, [%rd13+-28];
	fma.rn.f32 	%f80, %f49, %f51, %f80;
	st.global.f32 	[%rd1+4], %f80;
	ld.global.f32 	%f52, [%rd13+-24];
	fma.rn.f32 	%f79, %f49, %f52, %f79;
	st.global.f32 	[%rd1+8], %f79;
	ld.global.f32 	%f53, [%rd13+-20];
	fma.rn.f32 	%f78, %f49, %f53, %f78;
	st.global.f32 	[%rd1+12], %f78;
	ld.global.f32 	%f54, [%rd13+-16];
	fma.rn.f32 	%f77, %f49, %f54, %f77;
	st.global.f32 	[%rd1+16], %f77;
	ld.global.f32 	%f55, [%rd13+-12];
	fma.rn.f32 	%f76, %f49, %f55, %f76;
	st.global.f32 	[%rd1+20], %f76;
	ld.global.f32 	%f56, [%rd13+-8];
	fma.rn.f32 	%f75, %f49, %f56, %f75;
	st.global.f32 	[%rd1+24], %f75;
	ld.global.f32 	%f57, [%rd13+-4];
	fma.rn.f32 	%f74, %f49, %f57, %f74;
	st.global.f32 	[%rd1+28], %f74;
	ld.global.f32 	%f58, [%rd13];
	fma.rn.f32 	%f73, %f49, %f58, %f73;
	st.global.f32 	[%rd1+32], %f73;
	ld.global.f32 	%f59, [%rd13+4];
	fma.rn.f32 	%f72, %f49, %f59, %f72;
	st.global.f32 	[%rd1+36], %f72;
	ld.global.f32 	%f60, [%rd13+8];
	fma.rn.f32 	%f71, %f49, %f60, %f71;
	st.global.f32 	[%rd1+40], %f71;
	ld.global.f32 	%f61, [%rd13+12];
	fma.rn.f32 	%f70, %f49, %f61, %f70;
	st.global.f32 	[%rd1+44], %f70;
	ld.global.f32 	%f62, [%rd13+16];
	fma.rn.f32 	%f69, %f49, %f62, %f69;
	st.global.f32 	[%rd1+48], %f69;
	ld.global.f32 	%f63, [%rd13+20];
	fma.rn.f32 	%f68, %f49, %f63, %f68;
	st.global.f32 	[%rd1+52], %f68;
	ld.global.f32 	%f64, [%rd13+24];
	fma.rn.f32 	%f67, %f49, %f64, %f67;
	st.global.f32 	[%rd1+56], %f67;
	ld.global.f32 	%f65, [%rd13+28];
	fma.rn.f32 	%f66, %f49, %f65, %f66;
	st.global.f32 	[%rd1+60], %f66;
	add.s32 	%r14, %r14, 1;
	setp.ne.s32 	%p2, %r14, 0;
	add.s64 	%rd16, %rd16, 4;
	add.s32 	%r13, %r13, %r7;
	@%p2 bra 	$L__BB0_2;
$L__BB0_3:
	ret;

}


// ===== COMPILED SASS (sm_100) =====

	.target	sm_100

	.elftype	@"ET_EXEC"


//--------------------- .note.nv.tkinfo           --------------------------
	.section	.note.nv.tkinfo,"",@"SHT_NOTE"
	.sectionflags	@"SHF_NOTE_NV_TKINFO"
	.tkinfo
        /*0018*/ 	.word	0x00000002
        /*0030*/ 	.string	""
        /*0030*/ 	.string	"ptxas"
        /*0030*/ 	.string	"Cuda compilation tools, release 13.0, V13.0.88"
        /*0030*/ 	.string	"Build cuda_13.0.r13.0/compiler.36424714_0"
        /*0030*/ 	.string	"-arch sm_100 -m 64 "



//--------------------- .note.nv.cuinfo           --------------------------
	.section	.note.nv.cuinfo,"",@"SHT_NOTE"
	.sectionflags	@"SHF_NOTE_NV_CUINFO"
        /*0018*/ 	.short	0x0002
        /*001a*/ 	.short	0x0064
        /*001c*/ 	.short	0x0082
	.zero		2


//--------------------- .nv.info                  --------------------------
	.section	.nv.info,"",@"SHT_CUDA_INFO"
	.align	4


	//----- nvinfo : EIATTR_REGCOUNT
	.align		4
        /*0000*/ 	.byte	0x04, 0x2f
        /*0002*/ 	.short	(.L_1 - .L_0)
	.align		4
.L_0:
        /*0004*/ 	.word	index@(_Z4GEMMPfS_S_ii)
        /*0008*/ 	.word	0x00000020


	//----- nvinfo : EIATTR_FRAME_SIZE
	.align		4
.L_1:
        /*000c*/ 	.byte	0x04, 0x11
        /*000e*/ 	.short	(.L_3 - .L_2)
	.align		4
.L_2:
        /*0010*/ 	.word	index@(_Z4GEMMPfS_S_ii)
        /*0014*/ 	.word	0x00000000


	//----- nvinfo : EIATTR_MIN_STACK_SIZE
	.align		4
.L_3:
        /*0018*/ 	.byte	0x04, 0x12
        /*001a*/ 	.short	(.L_5 - .L_4)
	.align		4
.L_4:
        /*001c*/ 	.word	index@(_Z4GEMMPfS_S_ii)
        /*0020*/ 	.word	0x00000000
.L_5:


//--------------------- .nv.compat                --------------------------
	.section	.nv.compat,"",@"SHT_CUDA_COMPAT_INFO"
	.align	4
        /*0000*/ 	.byte	0x02, 0x09, 0x00, 0x00, 0x02, 0x02, 0x01, 0x00, 0x02, 0x05, 0x05, 0x00, 0x03, 0x07, 0x01, 0x01
        /*0010*/ 	.byte	0x02, 0x03, 0x00, 0x00, 0x02, 0x06, 0x01, 0x00, 0x04, 0x0b, 0x08, 0x00, 0x09, 0x00, 0x00, 0x00
        /*0020*/ 	.byte	0x00, 0x00, 0x00, 0x00


//--------------------- .nv.info._Z4GEMMPfS_S_ii  --------------------------
	.section	.nv.info._Z4GEMMPfS_S_ii,"",@"SHT_CUDA_INFO"
	.sectionflags	@""
	.align	4


	//----- nvinfo : EIATTR_CUDA_API_VERSION
	.align		4
        /*0000*/ 	.byte	0x04, 0x37
        /*0002*/ 	.short	(.L_7 - .L_6)
.L_6:
        /*0004*/ 	.word	0x00000082


	//----- nvinfo : EIATTR_KPARAM_INFO
	.align		4
.L_7:
        /*0008*/ 	.byte	0x04, 0x17
        /*000a*/ 	.short	(.L_9 - .L_8)
.L_8:
        /*000c*/ 	.word	0x00000000
        /*0010*/ 	.short	0x0004
        /*0012*/ 	.short	0x001c
        /*0014*/ 	.byte	0x00, 0xf0, 0x11, 0x00


	//----- nvinfo : EIATTR_KPARAM_INFO
	.align		4
.L_9:
        /*0018*/ 	.byte	0x04, 0x17
        /*001a*/ 	.short	(.L_11 - .L_10)
.L_10:
        /*001c*/ 	.word	0x00000000
        /*0020*/ 	.short	0x0003
        /*0022*/ 	.short	0x0018
        /*0024*/ 	.byte	0x00, 0xf0, 0x11, 0x00


	//----- nvinfo : EIATTR_KPARAM_INFO
	.align		4
.L_11:
        /*0028*/ 	.byte	0x04, 0x17
        /*002a*/ 	.short	(.L_13 - .L_12)
.L_12:
        /*002c*/ 	.word	0x00000000
        /*0030*/ 	.short	0x0002
        /*0032*/ 	.short	0x0010
        /*0034*/ 	.byte	0x00, 0xf5, 0x21, 0x00


	//----- nvinfo : EIATTR_KPARAM_INFO
	.align		4
.L_13:
        /*0038*/ 	.byte	0x04, 0x17
        /*003a*/ 	.short	(.L_15 - .L_14)
.L_14:
        /*003c*/ 	.word	0x00000000
        /*0040*/ 	.short	0x0001
        /*0042*/ 	.short	0x0008
        /*0044*/ 	.byte	0x00, 0xf5, 0x21, 0x00


	//----- nvinfo : EIATTR_KPARAM_INFO
	.align		4
.L_15:
        /*0048*/ 	.byte	0x04, 0x17
        /*004a*/ 	.short	(.L_17 - .L_16)
.L_16:
        /*004c*/ 	.word	0x00000000
        /*0050*/ 	.short	0x0000
        /*0052*/ 	.short	0x0000
        /*0054*/ 	.byte	0x00, 0xf5, 0x21, 0x00


	//----- nvinfo : EIATTR_SPARSE_MMA_MASK
	.align		4
.L_17:
        /*0058*/ 	.byte	0x03, 0x50
        /*005a*/ 	.short	0x0000


	//----- nvinfo : EIATTR_MAXREG_COUNT
	.align		4
        /*005c*/ 	.byte	0x03, 0x1b
        /*005e*/ 	.short	0x00ff


	//----- nvinfo : EIATTR_MERCURY_ISA_VERSION
	.align		4
        /*0060*/ 	.byte	0x03, 0x5f
        /*0062*/ 	.short	0x0101


	//----- nvinfo : EIATTR_VRC_CTA_INIT_COUNT
	.align		4
        /*0064*/ 	.byte	0x02, 0x4a
	.zero		1
	.zero		1


	//----- nvinfo : EIATTR_EXIT_INSTR_OFFSETS
	.align		4
        /*0068*/ 	.byte	0x04, 0x1c
        /*006a*/ 	.short	(.L_19 - .L_18)


	//   ....[0]....
.L_18:
        /*006c*/ 	.word	0x00000060


	//   ....[1]....
        /*0070*/ 	.word	0x000005e0


	//----- nvinfo : EIATTR_CBANK_PARAM_SIZE
	.align		4
.L_19:
        /*0074*/ 	.byte	0x03, 0x19
        /*0076*/ 	.short	0x0020


	//----- nvinfo : EIATTR_PARAM_CBANK
	.align		4
        /*0078*/ 	.byte	0x04, 0x0a
        /*007a*/ 	.short	(.L_21 - .L_20)
	.align		4
.L_20:
        /*007c*/ 	.word	index@(.nv.constant0._Z4GEMMPfS_S_ii)
        /*0080*/ 	.short	0x0380
        /*0082*/ 	.short	0x0020


	//----- nvinfo : EIATTR_SW_WAR
	.align		4
.L_21:
        /*0084*/ 	.byte	0x04, 0x36
        /*0086*/ 	.short	(.L_23 - .L_22)
.L_22:
        /*0088*/ 	.word	0x00000008
.L_23:


//--------------------- .nv.callgraph             --------------------------
	.section	.nv.callgraph,"",@"SHT_CUDA_CALLGRAPH"
	.align	4
	.sectionentsize	8
	.align		4
        /*0000*/ 	.word	0x00000000
	.align		4
        /*0004*/ 	.word	0xffffffff
	.align		4
        /*0008*/ 	.word	0x00000000
	.align		4
        /*000c*/ 	.word	0xfffffffe
	.align		4
        /*0010*/ 	.word	0x00000000
	.align		4
        /*0014*/ 	.word	0xfffffffd
	.align		4
        /*0018*/ 	.word	0x00000000
	.align		4
        /*001c*/ 	.word	0xfffffffc


//--------------------- .text._Z4GEMMPfS_S_ii     --------------------------
	.section	.text._Z4GEMMPfS_S_ii,"ax",@progbits
	.align	128
        .global         _Z4GEMMPfS_S_ii
        .type           _Z4GEMMPfS_S_ii,@function
        .size           _Z4GEMMPfS_S_ii,(.L_x_2 - _Z4GEMMPfS_S_ii)
        .other          _Z4GEMMPfS_S_ii,@"STO_CUDA_ENTRY STV_DEFAULT"
_Z4GEMMPfS_S_ii:
.text._Z4GEMMPfS_S_ii:
[----:B------:R-:W-:Y:S08]  /*0000*/  LDC R1, c[0x0][0x37c] ;  /* 0x0000df00ff017b82 */ /* 0x000ff00000000800 */
[----:B------:R-:W0:Y:S01]  /*0010*/  LDC R14, c[0x0][0x39c] ;  /* 0x0000e700ff0e7b82 */ /* 0x000e220000000800 */
[----:B------:R-:W1:Y:S07]  /*0020*/  S2R R9, SR_TID.X ;  /* 0x0000000000097919 */ /* 0x000e6e0000002100 */
[----:B------:R-:W2:Y:S08]  /*0030*/  LDC R0, c[0x0][0x360] ;  /* 0x0000d800ff007b82 */ /* 0x000eb00000000800 */
[----:B------:R-:W3:Y:S01]  /*0040*/  S2UR UR4, SR_CTAID.X ;  /* 0x00000000000479c3 */ /* 0x000ee20000002500 */
[----:B0-----:R-:W-:-:S13]  /*0050*/  ISETP.GE.AND P0, PT, R14, 0x1, PT ;  /* 0x000000010e00780c */ /* 0x001fda0003f06270 */
[----:B-123--:R-:W-:Y:S05]  /*0060*/  @!P0 EXIT ;  /* 0x000000000000894d */ /* 0x00efea0003800000 */
[----:B------:R-:W0:Y:S01]  /*0070*/  LDC.64 R2, c[0x0][0x390] ;  /* 0x0000e400ff027b82 */ /* 0x000e220000000a00 */
[----:B------:R-:W1:Y:S01]  /*0080*/  LDCU.64 UR6, c[0x0][0x358] ;  /* 0x00006b00ff0677ac */ /* 0x000e620008000a00 */
[----:B------:R-:W-:Y:S01]  /*0090*/  IMAD R9, R0, UR4, R9 ;  /* 0x0000000400097c24 */ /* 0x000fe2000f8e0209 */
[----:B------:R-:W2:Y:S04]  /*00a0*/  LDCU.64 UR4, c[0x0][0x380] ;  /* 0x00007000ff0477ac */ /* 0x000ea80008000a00 */
[----:B------:R-:W-:Y:S01]  /*00b0*/  SHF.L.U32 R9, R9, 0x4, RZ ;  /* 0x0000000409097819 */ /* 0x000fe200000006ff */
[----:B------:R-:W3:Y:S01]  /*00c0*/  LDCU UR10, c[0x0][0x398] ;  /* 0x00007300ff0a77ac */ /* 0x000ee20008000800 */
[----:B------:R-:W4:Y:S03]  /*00d0*/  LDCU.64 UR8, c[0x0][0x388] ;  /* 0x00007100ff0877ac */ /* 0x000f260008000a00 */
[----:B0-----:R-:W-:-:S05]  /*00e0*/  IMAD.WIDE R2, R9, 0x4, R2 ;  /* 0x0000000409027825 */ /* 0x001fca00078e0202 */
[----:B-1----:R0:W5:Y:S04]  /*00f0*/  LDG.E R11, desc[UR6][R2.64] ;  /* 0x00000006020b7981 */ /* 0x002168000c1e1900 */
[----:B------:R0:W5:Y:S04]  /*0100*/  LDG.E R13, desc[UR6][R2.64+0x4] ;  /* 0x00000406020d7981 */ /* 0x000168000c1e1900 */
        /* <DEDUP_REMOVED lines=13> */
[----:B------:R0:W5:Y:S01]  /*01e0*/  LDG.E R16, desc[UR6][R2.64+0x3c] ;  /* 0x00003c0602107981 */ /* 0x000162000c1e1900 */
[----:B--2---:R-:W-:Y:S01]  /*01f0*/  UIADD3 UR4, UP0, UPT, UR4, 0x20, URZ ;  /* 0x0000002004047890 */ /* 0x004fe2000ff1e0ff */
[----:B------:R-:W-:-:S03]  /*0200*/  IADD3 R14, PT, PT, -R14, RZ, RZ ;  /* 0x000000ff0e0e7210 */ /* 0x000fc60007ffe1ff */
[----:B---34-:R-:W-:-:S12]  /*0210*/  UIADD3.X UR5, UPT, UPT, URZ, UR5, URZ, UP0, !UPT ;  /* 0x00000005ff057290 */ /* 0x018fd800087fe4ff */
.L_x_0:
[----:B------:R-:W-:Y:S02]  /*0220*/  MOV R6, UR4 ;  /* 0x0000000400067c02 */ /* 0x000fe40008000f00 */
[----:B------:R-:W-:Y:S02]  /*0230*/  MOV R7, UR5 ;  /* 0x0000000500077c02 */ /* 0x000fe40008000f00 */
[----:B------:R-:W-:Y:S02]  /*0240*/  MOV R4, UR8 ;  /* 0x0000000800047c02 */ /* 0x000fe40008000f00 */
[----:B------:R-:W-:Y:S01]  /*0250*/  MOV R5, UR9 ;  /* 0x0000000900057c02 */ /* 0x000fe20008000f00 */
[----:B------:R-:W-:-:S04]  /*0260*/  IMAD.WIDE R6, R9, 0x4, R6 ;  /* 0x0000000409067825 */ /* 0x000fc800078e0206 */
[----:B------:R-:W2:Y:S04]  /*0270*/  LDG.E R4, desc[UR6][R4.64] ;  /* 0x0000000604047981 */ /* 0x000ea8000c1e1900 */
[----:B------:R-:W2:Y:S02]  /*0280*/  LDG.E R20, desc[UR6][R6.64+-0x20] ;  /* 0xffffe00606147981 */ /* 0x000ea4000c1e1900 */
[----:B-12--5:R-:W-:-:S05]  /*0290*/  FFMA R11, R4, R20, R11 ;  /* 0x00000014040b7223 */ /* 0x026fca000000000b */
[----:B------:R1:W-:Y:S04]  /*02a0*/  STG.E desc[UR6][R2.64], R11 ;  /* 0x0000000b02007986 */ /* 0x0003e8000c101906 */
[----:B------:R-:W2:Y:S02]  /*02b0*/  LDG.E R20, desc[UR6][R6.64+-0x1c] ;  /* 0xffffe40606147981 */ /* 0x000ea4000c1e1900 */
[----:B--2---:R-:W-:-:S05]  /*02c0*/  FFMA R13, R4, R20, R13 ;  /* 0x00000014040d7223 */ /* 0x004fca000000000d */
        /* <DEDUP_REMOVED lines=37> */
[----:B------:R-:W2:Y:S01]  /*0520*/  LDG.E R5, desc[UR6][R6.64+0x18] ;  /* 0x0000180606057981 */ /* 0x000ea2000c1e1900 */
[----:B------:R-:W-:Y:S01]  /*0530*/  IADD3 R14, PT, PT, R14, 0x1, RZ ;  /* 0x000000010e0e7810 */ /* 0x000fe20007ffe0ff */
[----:B--2---:R-:W-:-:S05]  /*0540*/  FFMA R12, R4, R5, R12 ;  /* 0x00000005040c7223 */ /* 0x004fca000000000c */
[----:B------:R1:W-:Y:S04]  /*0550*/  STG.E desc[UR6][R2.64+0x38], R12 ;  /* 0x0000380c02007986 */ /* 0x0003e8000c101906 */
[----:B------:R-:W2:Y:S01]  /*0560*/  LDG.E R5, desc[UR6][R6.64+0x1c] ;  /* 0x00001c0606057981 */ /* 0x000ea2000c1e1900 */
[----:B------:R-:W-:Y:S01]  /*0570*/  ISETP.NE.AND P0, PT, R14, RZ, PT ;  /* 0x000000ff0e00720c */ /* 0x000fe20003f05270 */
[----:B------:R-:W-:Y:S01]  /*0580*/  UIADD3 UR8, UP0, UPT, UR8, 0x4, URZ ;  /* 0x0000000408087890 */ /* 0x000fe2000ff1e0ff */
[----:B------:R-:W-:-:S03]  /*0590*/  IADD3 R9, PT, PT, R9, UR10, RZ ;  /* 0x0000000a09097c10 */ /* 0x000fc6000fffe0ff */
[----:B------:R-:W-:Y:S01]  /*05a0*/  UIADD3.X UR9, UPT, UPT, URZ, UR9, URZ, UP0, !UPT ;  /* 0x00000009ff097290 */ /* 0x000fe200087fe4ff */
[----:B--2---:R-:W-:-:S05]  /*05b0*/  FFMA R16, R4, R5, R16 ;  /* 0x0000000504107223 */ /* 0x004fca0000000010 */
[----:B------:R1:W-:Y:S02]  /*05c0*/  STG.E desc[UR6][R2.64+0x3c], R16 ;  /* 0x00003c1002007986 */ /* 0x0003e4000c101906 */
[----:B------:R-:W-:Y:S05]  /*05d0*/  @P0 BRA `(.L_x_0) ;  /* 0xfffffffc00100947 */ /* 0x000fea000383ffff */
[----:B------:R-:W-:Y:S05]  /*05e0*/  EXIT ;  /* 0x000000000000794d */ /* 0x000fea0003800000 */
.L_x_1:
[----:B------:R-:W-:-:S00]  /*05f0*/  BRA `(.L_x_1) ;  /* 0xfffffffc00fc7947 */ /* 0x000fc0000383ffff */
[----:B------:R-:W-:-:S00]  /*0600*/  NOP ;  /* 0x0000000000007918 */ /* 0x000fc00000000000 */
[----:B------:R-:W-:-:S00]  /*0610*/  NOP ;  /* 0x0000000000007918 */ /* 0x000fc00000000000 */
[----:B------:R-:W-:-:S00]  /*0620*/  NOP ;  /* 0x0000000000007918 */ /* 0x000fc00000000000 */
[----:B------:R-:W-:-:S00]  /*0630*/  NOP ;  /* 0x0000000000007918 */ /* 0x000fc00000000000 */
[----:B------:R-:W-:-:S00]  /*0640*/  NOP ;  /* 0x0000000000007918 */ /* 0x000fc00000000000 */
[----:B------:R-:W-:-:S00]  /*0650*/  NOP ;  /* 0x0000000000007918 */ /* 0x000fc00000000000 */
[----:B------:R-:W-:-:S00]  /*0660*/  NOP ;  /* 0x0000000000007918 */ /* 0x000fc00000000000 */
[----:B------:R-:W-:-:S00]  /*0670*/  NOP ;  /* 0x0000000000007918 */ /* 0x000fc00000000000 */
.L_x_2:


//--------------------- .nv.shared.reserved.0     --------------------------
	.section	.nv.shared.reserved.0,"aw",@nobits
	.weak		__nv_reservedSMEM_offset_0_alias
	.size		__nv_reservedSMEM_offset_0_alias, 0, 64
	.other		__nv_reservedSMEM_offset_0_alias,@"STO_CUDA_RESERVED_SHARED STV_DEFAULT"
__nv_reservedSMEM_offset_0_alias:
	.zero		0
	.zero		64


//--------------------- .nv.constant0._Z4GEMMPfS_S_ii --------------------------
	.section	.nv.constant0._Z4GEMMPfS_S_ii,"a",@progbits
	.sectionflags	@""
	.align	4
.nv.constant0._Z4GEMMPfS_S_ii:
	.zero		928


//--------------------- SYMBOLS --------------------------

	.type		.nv.reservedSmem.offset0,@object
	.size		.nv.reservedSmem.offset0,0x4
